//
// Generated by NVIDIA NVVM Compiler
//
// Compiler Build ID: CL-36424714
// Cuda compilation tools, release 13.0, V13.0.88
// Based on NVVM 20.0.0
//

.version 9.0
.target sm_100
.address_size 64

	// .globl	_Z16rev_array_kernelPfi

.visible .entry _Z16rev_array_kernelPfi(
	.param .u64 .ptr .align 1 _Z16rev_array_kernelPfi_param_0,
	.param .u32 _Z16rev_array_kernelPfi_param_1
)
{
	.reg .pred 	%p<3>;
	.reg .b32 	%r<17>;
	.reg .b32 	%f<4>;
	.reg .b64 	%rd<7>;

	ld.param.u64 	%rd2, [_Z16rev_array_kernelPfi_param_0];
	ld.param.u32 	%r7, [_Z16rev_array_kernelPfi_param_1];
	shr.u32 	%r8, %r7, 31;
	add.s32 	%r9, %r7, %r8;
	shr.s32 	%r1, %r9, 1;
	mov.u32 	%r2, %ntid.x;
	mov.u32 	%r10, %ctaid.x;
	mov.u32 	%r11, %tid.x;
	mad.lo.s32 	%r16, %r2, %r10, %r11;
	setp.ge.s32 	%p1, %r16, %r1;
	@%p1 bra 	$L__BB0_3;
	cvta.to.global.u64 	%rd1, %rd2;
	mov.u32 	%r12, %nctaid.x;
	mul.lo.s32 	%r4, %r2, %r12;
$L__BB0_2:
	not.b32 	%r13, %r16;
	add.s32 	%r14, %r7, %r13;
	mul.wide.s32 	%rd3, %r16, 4;
	add.s64 	%rd4, %rd1, %rd3;
	ld.global.f32 	%f1, [%rd4];
	cvt.rzi.s32.f32 	%r15, %f1;
	mul.wide.s32 	%rd5, %r14, 4;
	add.s64 	%rd6, %rd1, %rd5;
	ld.global.f32 	%f2, [%rd6];
	st.global.f32 	[%rd4], %f2;
	cvt.rn.f32.s32 	%f3, %r15;
	st.global.f32 	[%rd6], %f3;
	add.s32 	%r16, %r16, %r4;
	setp.lt.s32 	%p2, %r16, %r1;
	@%p2 bra 	$L__BB0_2;
$L__BB0_3:
	ret;

}


// ===== COMPILED SASS (sm_100) =====

	.target	sm_100

	.elftype	@"ET_EXEC"


//--------------------- .note.nv.tkinfo           --------------------------
	.section	.note.nv.tkinfo,"",@"SHT_NOTE"
	.sectionflags	@"SHF_NOTE_NV_TKINFO"
	.tkinfo
        /*0018*/ 	.word	0x00000002
        /*0030*/ 	.string	""
        /*0030*/ 	.string	"ptxas"
        /*0030*/ 	.string	"Cuda compilation tools, release 13.0, V13.0.88"
        /*0030*/ 	.string	"Build cuda_13.0.r13.0/compiler.36424714_0"
        /*0030*/ 	.string	"-arch sm_100 -m 64 "



//--------------------- .note.nv.cuinfo           --------------------------
	.section	.note.nv.cuinfo,"",@"SHT_NOTE"
	.sectionflags	@"SHF_NOTE_NV_CUINFO"
        /*0018*/ 	.short	0x0002
        /*001a*/ 	.short	0x0064
        /*001c*/ 	.short	0x0082
	.zero		2


//--------------------- .nv.info                  --------------------------
	.section	.nv.info,"",@"SHT_CUDA_INFO"
	.align	4


	//----- nvinfo : EIATTR_REGCOUNT
	.align		4
        /*0000*/ 	.byte	0x04, 0x2f
        /*0002*/ 	.short	(.L_1 - .L_0)
	.align		4
.L_0:
        /*0004*/ 	.word	index@(_Z16rev_array_kernelPfi)
        /*0008*/ 	.word	0x0000000e


	//----- nvinfo : EIATTR_FRAME_SIZE
	.align		4
.L_1:
        /*000c*/ 	.byte	0x04, 0x11
        /*000e*/ 	.short	(.L_3 - .L_2)
	.align		4
.L_2:
        /*0010*/ 	.word	index@(_Z16rev_array_kernelPfi)
        /*0014*/ 	.word	0x00000000


	//----- nvinfo : EIATTR_MIN_STACK_SIZE
	.align		4
.L_3:
        /*0018*/ 	.byte	0x04, 0x12
        /*001a*/ 	.short	(.L_5 - .L_4)
	.align		4
.L_4:
        /*001c*/ 	.word	index@(_Z16rev_array_kernelPfi)
        /*0020*/ 	.word	0x00000000
.L_5:


//--------------------- .nv.compat                --------------------------
	.section	.nv.compat,"",@"SHT_CUDA_COMPAT_INFO"
	.align	4
        /*0000*/ 	.byte	0x02, 0x09, 0x00, 0x00, 0x02, 0x02, 0x01, 0x00, 0x02, 0x05, 0x05, 0x00, 0x03, 0x07, 0x01, 0x01
        /*0010*/ 	.byte	0x02, 0x03, 0x00, 0x00, 0x02, 0x06, 0x01, 0x00, 0x04, 0x0b, 0x08, 0x00, 0x09, 0x00, 0x00, 0x00
        /*0020*/ 	.byte	0x00, 0x00, 0x00, 0x00


//--------------------- .nv.info._Z16rev_array_kernelPfi --------------------------
	.section	.nv.info._Z16rev_array_kernelPfi,"",@"SHT_CUDA_INFO"
	.sectionflags	@""
	.align	4


	//----- nvinfo : EIATTR_CUDA_API_VERSION
	.align		4
        /*0000*/ 	.byte	0x04, 0x37
        /*0002*/ 	.short	(.L_7 - .L_6)
.L_6:
        /*0004*/ 	.word	0x00000082


	//----- nvinfo : EIATTR_KPARAM_INFO
	.align		4
.L_7:
        /*0008*/ 	.byte	0x04, 0x17
        /*000a*/ 	.short	(.L_9 - .L_8)
.L_8:
        /*000c*/ 	.word	0x00000000
        /*0010*/ 	.short	0x0001
        /*0012*/ 	.short	0x0008
        /*0014*/ 	.byte	0x00, 0xf0, 0x11, 0x00


	//----- nvinfo : EIATTR_KPARAM_INFO
	.align		4
.L_9:
        /*0018*/ 	.byte	0x04, 0x17
        /*001a*/ 	.short	(.L_11 - .L_10)
.L_10:
        /*001c*/ 	.word	0x00000000
        /*0020*/ 	.short	0x0000
        /*0022*/ 	.short	0x0000
        /*0024*/ 	.byte	0x00, 0xf5, 0x21, 0x00


	//----- nvinfo : EIATTR_SPARSE_MMA_MASK
	.align		4
.L_11:
        /*0028*/ 	.byte	0x03, 0x50
        /*002a*/ 	.short	0x0000


	//----- nvinfo : EIATTR_MAXREG_COUNT
	.align		4
        /*002c*/ 	.byte	0x03, 0x1b
        /*002e*/ 	.short	0x00ff


	//----- nvinfo : EIATTR_MERCURY_ISA_VERSION
	.align		4
        /*0030*/ 	.byte	0x03, 0x5f
        /*0032*/ 	.short	0x0101


	//----- nvinfo : EIATTR_VRC_CTA_INIT_COUNT
	.align		4
        /*0034*/ 	.byte	0x02, 0x4a
	.zero		1
	.zero		1


	//----- nvinfo : EIATTR_EXIT_INSTR_OFFSETS
	.align		4
        /*0038*/ 	.byte	0x04, 0x1c
        /*003a*/ 	.short	(.L_13 - .L_12)


	//   ....[0]....
.L_12:
        /*003c*/ 	.word	0x00000090


	//   ....[1]....
        /*0040*/ 	.word	0x000001b0


	//----- nvinfo : EIATTR_CRS_STACK_SIZE
	.align		4
.L_13:
        /*0044*/ 	.byte	0x04, 0x1e
        /*0046*/ 	.short	(.L_15 - .L_14)
.L_14:
        /*0048*/ 	.word	0x00000000


	//----- nvinfo : EIATTR_CBANK_PARAM_SIZE
	.align		4
.L_15:
        /*004c*/ 	.byte	0x03, 0x19
        /*004e*/ 	.short	0x000c


	//----- nvinfo : EIATTR_PARAM_CBANK
	.align		4
        /*0050*/ 	.byte	0x04, 0x0a
        /*0052*/ 	.short	(.L_17 - .L_16)
	.align		4
.L_16:
        /*0054*/ 	.word	index@(.nv.constant0._Z16rev_array_kernelPfi)
        /*0058*/ 	.short	0x0380
        /*005a*/ 	.short	0x000c


	//----- nvinfo : EIATTR_SW_WAR
	.align		4
.L_17:
        /*005c*/ 	.byte	0x04, 0x36
        /*005e*/ 	.short	(.L_19 - .L_18)
.L_18:
        /*0060*/ 	.word	0x00000008
.L_19:


//--------------------- .nv.callgraph             --------------------------
	.section	.nv.callgraph,"",@"SHT_CUDA_CALLGRAPH"
	.align	4
	.sectionentsize	8
	.align		4
        /*0000*/ 	.word	0x00000000
	.align		4
        /*0004*/ 	.word	0xffffffff
	.align		4
        /*0008*/ 	.word	0x00000000
	.align		4
        /*000c*/ 	.word	0xfffffffe
	.align		4
        /*0010*/ 	.word	0x00000000
	.align		4
        /*0014*/ 	.word	0xfffffffd
	.align		4
        /*0018*/ 	.word	0x00000000
	.align		4
        /*001c*/ 	.word	0xfffffffc


//--------------------- .text._Z16rev_array_kernelPfi --------------------------
	.section	.text._Z16rev_array_kernelPfi,"ax",@progbits
	.align	128
        .global         _Z16rev_array_kernelPfi
        .type           _Z16rev_array_kernelPfi,@function
        .size           _Z16rev_array_kernelPfi,(.L_x_2 - _Z16rev_array_kernelPfi)
        .other          _Z16rev_array_kernelPfi,@"STO_CUDA_ENTRY STV_DEFAULT"
_Z16rev_array_kernelPfi:
.text._Z16rev_array_kernelPfi:
[----:B------:R-:W-:Y:S01]  /*0000*/  LDC R1, c[0x0][0x37c] ;  /* 0x0000df00ff017b82 */ /* 0x000fe20000000800 */
[----:B------:R-:W0:Y:S01]  /*0010*/  S2R R0, SR_CTAID.X ;  /* 0x0000000000007919 */ /* 0x000e220000002500 */
[----:B------:R-:W1:Y:S01]  /*0020*/  LDCU UR7, c[0x0][0x388] ;  /* 0x00007100ff0777ac */ /* 0x000e620008000800 */
[----:B------:R-:W0:Y:S01]  /*0030*/  S2R R3, SR_TID.X ;  /* 0x0000000000037919 */ /* 0x000e220000002100 */
[----:B------:R-:W0:Y:S01]  /*0040*/  LDCU UR5, c[0x0][0x360] ;  /* 0x00006c00ff0577ac */ /* 0x000e220008000800 */
[----:B-1----:R-:W-:-:S04]  /*0050*/  ULEA.HI UR4, UR7, UR7, URZ, 0x1 ;  /* 0x0000000707047291 */ /* 0x002fc8000f8f08ff */
[----:B------:R-:W-:Y:S01]  /*0060*/  USHF.R.S32.HI UR4, URZ, 0x1, UR4 ;  /* 0x00000001ff047899 */ /* 0x000fe20008011404 */
[----:B0-----:R-:W-:-:S05]  /*0070*/  IMAD R0, R0, UR5, R3 ;  /* 0x0000000500007c24 */ /* 0x001fca000f8e0203 */
[----:B------:R-:W-:-:S13]  /*0080*/  ISETP.GE.AND P0, PT, R0, UR4, PT ;  /* 0x0000000400007c0c */ /* 0x000fda000bf06270 */
[----:B------:R-:W-:Y:S05]  /*0090*/  @P0 EXIT ;  /* 0x000000000000094d */ /* 0x000fea0003800000 */
[----:B------:R-:W0:Y:S01]  /*00a0*/  LDC.64 R6, c[0x0][0x380] ;  /* 0x0000e000ff067b82 */ /* 0x000e220000000a00 */
[----:B------:R-:W1:Y:S01]  /*00b0*/  LDCU UR6, c[0x0][0x370] ;  /* 0x00006e00ff0677ac */ /* 0x000e620008000800 */
[----:B------:R-:W2:Y:S01]  /*00c0*/  LDCU.64 UR8, c[0x0][0x358] ;  /* 0x00006b00ff0877ac */ /* 0x000ea20008000a00 */
[----:B-1----:R-:W-:-:S12]  /*00d0*/  UIMAD UR5, UR5, UR6, URZ ;  /* 0x00000006050572a4 */ /* 0x002fd8000f8e02ff */
.L_x_0:
[----:B01----:R-:W-:-:S05]  /*00e0*/  IMAD.WIDE R2, R0, 0x4, R6 ;  /* 0x0000000400027825 */ /* 0x003fca00078e0206 */
[----:B--2---:R-:W2:Y:S01]  /*00f0*/  LDG.E R8, desc[UR8][R2.64] ;  /* 0x0000000802087981 */ /* 0x004ea2000c1e1900 */
[----:B------:R-:W-:-:S05]  /*0100*/  LOP3.LUT R4, RZ, R0, RZ, 0x33, !PT ;  /* 0x00000000ff047212 */ /* 0x000fca00078e33ff */
[----:B------:R-:W-:-:S04]  /*0110*/  VIADD R5, R4, UR7 ;  /* 0x0000000704057c36 */ /* 0x000fc80008000000 */
[----:B------:R-:W-:-:S05]  /*0120*/  IMAD.WIDE R4, R5, 0x4, R6 ;  /* 0x0000000405047825 */ /* 0x000fca00078e0206 */
[----:B------:R-:W3:Y:S01]  /*0130*/  LDG.E R9, desc[UR8][R4.64] ;  /* 0x0000000804097981 */ /* 0x000ee2000c1e1900 */
[----:B------:R-:W-:-:S04]  /*0140*/  IADD3 R0, PT, PT, R0, UR5, RZ ;  /* 0x0000000500007c10 */ /* 0x000fc8000fffe0ff */
[----:B------:R-:W-:Y:S01]  /*0150*/  ISETP.GE.AND P0, PT, R0, UR4, PT ;  /* 0x0000000400007c0c */ /* 0x000fe2000bf06270 */
[----:B--2---:R-:W0:Y:S02]  /*0160*/  F2I.TRUNC.NTZ R8, R8 ;  /* 0x0000000800087305 */ /* 0x004e24000020f100 */
[----:B0-----:R-:W-:Y:S01]  /*0170*/  I2FP.F32.S32 R11, R8 ;  /* 0x00000008000b7245 */ /* 0x001fe20000201400 */
[----:B---3--:R1:W-:Y:S04]  /*0180*/  STG.E desc[UR8][R2.64], R9 ;  /* 0x0000000902007986 */ /* 0x0083e8000c101908 */
[----:B------:R1:W-:Y:S05]  /*0190*/  STG.E desc[UR8][R4.64], R11 ;  /* 0x0000000b04007986 */ /* 0x0003ea000c101908 */
[----:B------:R-:W-:Y:S05]  /*01a0*/  @!P0 BRA `(.L_x_0) ;  /* 0xfffffffc00cc8947 */ /* 0x000fea000383ffff */
[----:B------:R-:W-:Y:S05]  /*01b0*/  EXIT ;  /* 0x000000000000794d */ /* 0x000fea0003800000 */
.L_x_1:
[----:B------:R-:W-:-:S00]  /*01c0*/  BRA `(.L_x_1) ;  /* 0xfffffffc00fc7947 */ /* 0x000fc0000383ffff */
[----:B------:R-:W-:-:S00]  /*01d0*/  NOP ;  /* 0x0000000000007918 */ /* 0x000fc00000000000 */
        /* <DEDUP_REMOVED lines=10> */
.L_x_2:


//--------------------- .nv.shared.reserved.0     --------------------------
	.section	.nv.shared.reserved.0,"aw",@nobits
	.weak		__nv_reservedSMEM_offset_0_alias
	.size		__nv_reservedSMEM_offset_0_alias, 0, 64
	.other		__nv_reservedSMEM_offset_0_alias,@"STO_CUDA_RESERVED_SHARED STV_DEFAULT"
__nv_reservedSMEM_offset_0_alias:
	.zero		0
	.zero		64


//--------------------- .nv.constant0._Z16rev_array_kernelPfi --------------------------
	.section	.nv.constant0._Z16rev_array_kernelPfi,"a",@progbits
	.sectionflags	@""
	.align	4
.nv.constant0._Z16rev_array_kernelPfi:
	.zero		908


//--------------------- SYMBOLS --------------------------

	.type		.nv.reservedSmem.offset0,@object
	.size		.nv.reservedSmem.offset0,0x4
